	.headerflags	@"EF_CUDA_TEXMODE_UNIFIED EF_CUDA_64BIT_ADDRESS EF_CUDA_ACCELERATORS EF_CUDA_SM90 EF_CUDA_VIRTUAL_SM(EF_CUDA_SM90)"
	.elftype	@"ET_EXEC"


//--------------------- .nv.info                  --------------------------
	.section	.nv.info,"",@"SHT_CUDA_INFO"
	.align	4


	//----- nvinfo : EIATTR_REGCOUNT
	.align		4
        /*0000*/ 	.byte	0x04, 0x2f
        /*0002*/ 	.short	(.L_3 - .L_2)
	.align		4
.L_2:
        /*0004*/ 	.word	index@(triton_poi_fused__native_batch_norm_legit_no_training__prelu_kernel_cat_25)
        /*0008*/ 	.word	0x00000020


	//----- nvinfo : EIATTR_MIN_STACK_SIZE
	.align		4
.L_3:
        /*000c*/ 	.byte	0x04, 0x12
        /*000e*/ 	.short	(.L_5 - .L_4)
	.align		4
.L_4:
        /*0010*/ 	.word	index@(triton_poi_fused__native_batch_norm_legit_no_training__prelu_kernel_cat_25)
        /*0014*/ 	.word	0x00000000


	//----- nvinfo : EIATTR_FRAME_SIZE
	.align		4
.L_5:
        /*0018*/ 	.byte	0x04, 0x11
        /*001a*/ 	.short	(.L_7 - .L_6)
	.align		4
.L_6:
        /*001c*/ 	.word	index@(triton_poi_fused__native_batch_norm_legit_no_training__prelu_kernel_cat_25)
        /*0020*/ 	.word	0x00000000


	//----- nvinfo : EIATTR_MIN_STACK_SIZE
	.align		4
.L_7:
        /*0024*/ 	.byte	0x04, 0x12
        /*0026*/ 	.short	(.L_9 - .L_8)
	.align		4
.L_8:
        /*0028*/ 	.word	index@(triton_poi_fused__native_batch_norm_legit_no_training__prelu_kernel_cat_25)
        /*002c*/ 	.word	0x00000000
.L_9:


//--------------------- .nv.info.triton_poi_fused__native_batch_norm_legit_no_training__prelu_kernel_cat_25 --------------------------
	.section	.nv.info.triton_poi_fused__native_batch_norm_legit_no_training__prelu_kernel_cat_25,"",@"SHT_CUDA_INFO"
	.sectionflags	@""
	.align	4


	//----- nvinfo : EIATTR_CUDA_API_VERSION
	.align		4
        /*0000*/ 	.byte	0x04, 0x37
        /*0002*/ 	.short	(.L_11 - .L_10)
.L_10:
        /*0004*/ 	.word	0x0000007c


	//----- nvinfo : EIATTR_KPARAM_INFO
	.align		4
.L_11:
        /*0008*/ 	.byte	0x04, 0x17
        /*000a*/ 	.short	(.L_13 - .L_12)
.L_12:
        /*000c*/ 	.word	0x00000000
        /*0010*/ 	.short	0x000b
        /*0012*/ 	.short	0x0058
        /*0014*/ 	.byte	0x00, 0xf0, 0x11, 0x00


	//----- nvinfo : EIATTR_KPARAM_INFO
	.align		4
.L_13:
        /*0018*/ 	.byte	0x04, 0x17
        /*001a*/ 	.short	(.L_15 - .L_14)
.L_14:
        /*001c*/ 	.word	0x00000000
        /*0020*/ 	.short	0x000a
        /*0022*/ 	.short	0x0050
        /*0024*/ 	.byte	0x00, 0xf4, 0x21, 0x00


	//----- nvinfo : EIATTR_KPARAM_INFO
	.align		4
.L_15:
        /*0028*/ 	.byte	0x04, 0x17
        /*002a*/ 	.short	(.L_17 - .L_16)
.L_16:
        /*002c*/ 	.word	0x00000000
        /*0030*/ 	.short	0x0009
        /*0032*/ 	.short	0x0048
        /*0034*/ 	.byte	0x00, 0xf4, 0x21, 0x00


	//----- nvinfo : EIATTR_KPARAM_INFO
	.align		4
.L_17:
        /*0038*/ 	.byte	0x04, 0x17
        /*003a*/ 	.short	(.L_19 - .L_18)
.L_18:
        /*003c*/ 	.word	0x00000000
        /*0040*/ 	.short	0x0008
        /*0042*/ 	.short	0x0040
        /*0044*/ 	.byte	0x00, 0xf4, 0x21, 0x00


	//----- nvinfo : EIATTR_KPARAM_INFO
	.align		4
.L_19:
        /*0048*/ 	.byte	0x04, 0x17
        /*004a*/ 	.short	(.L_21 - .L_20)
.L_20:
        /*004c*/ 	.word	0x00000000
        /*0050*/ 	.short	0x0007
        /*0052*/ 	.short	0x0038
        /*0054*/ 	.byte	0x00, 0xf4, 0x21, 0x00


	//----- nvinfo : EIATTR_KPARAM_INFO
	.align		4
.L_21:
        /*0058*/ 	.byte	0x04, 0x17
        /*005a*/ 	.short	(.L_23 - .L_22)
.L_22:
        /*005c*/ 	.word	0x00000000
        /*0060*/ 	.short	0x0006
        /*0062*/ 	.short	0x0030
        /*0064*/ 	.byte	0x00, 0xf4, 0x21, 0x00


	//----- nvinfo : EIATTR_KPARAM_INFO
	.align		4
.L_23:
        /*0068*/ 	.byte	0x04, 0x17
        /*006a*/ 	.short	(.L_25 - .L_24)
.L_24:
        /*006c*/ 	.word	0x00000000
        /*0070*/ 	.short	0x0005
        /*0072*/ 	.short	0x0028
        /*0074*/ 	.byte	0x00, 0xf4, 0x21, 0x00


	//----- nvinfo : EIATTR_KPARAM_INFO
	.align		4
.L_25:
        /*0078*/ 	.byte	0x04, 0x17
        /*007a*/ 	.short	(.L_27 - .L_26)
.L_26:
        /*007c*/ 	.word	0x00000000
        /*0080*/ 	.short	0x0004
        /*0082*/ 	.short	0x0020
        /*0084*/ 	.byte	0x00, 0xf4, 0x21, 0x00


	//----- nvinfo : EIATTR_KPARAM_INFO
	.align		4
.L_27:
        /*0088*/ 	.byte	0x04, 0x17
        /*008a*/ 	.short	(.L_29 - .L_28)
.L_28:
        /*008c*/ 	.word	0x00000000
        /*0090*/ 	.short	0x0003
        /*0092*/ 	.short	0x0018
        /*0094*/ 	.byte	0x00, 0xf4, 0x21, 0x00


	//----- nvinfo : EIATTR_KPARAM_INFO
	.align		4
.L_29:
        /*0098*/ 	.byte	0x04, 0x17
        /*009a*/ 	.short	(.L_31 - .L_30)
.L_30:
        /*009c*/ 	.word	0x00000000
        /*00a0*/ 	.short	0x0002
        /*00a2*/ 	.short	0x0010
        /*00a4*/ 	.byte	0x00, 0xf4, 0x21, 0x00


	//----- nvinfo : EIATTR_KPARAM_INFO
	.align		4
.L_31:
        /*00a8*/ 	.byte	0x04, 0x17
        /*00aa*/ 	.short	(.L_33 - .L_32)
.L_32:
        /*00ac*/ 	.word	0x00000000
        /*00b0*/ 	.short	0x0001
        /*00b2*/ 	.short	0x0008
        /*00b4*/ 	.byte	0x00, 0xf4, 0x21, 0x00


	//----- nvinfo : EIATTR_KPARAM_INFO
	.align		4
.L_33:
        /*00b8*/ 	.byte	0x04, 0x17
        /*00ba*/ 	.short	(.L_35 - .L_34)
.L_34:
        /*00bc*/ 	.word	0x00000000
        /*00c0*/ 	.short	0x0000
        /*00c2*/ 	.short	0x0000
        /*00c4*/ 	.byte	0x00, 0xf4, 0x21, 0x00


	//----- nvinfo : EIATTR_SPARSE_MMA_MASK
	.align		4
.L_35:
        /*00c8*/ 	.byte	0x03, 0x50
        /*00ca*/ 	.short	0x0000


	//----- nvinfo : EIATTR_MAXREG_COUNT
	.align		4
        /*00cc*/ 	.byte	0x03, 0x1b
        /*00ce*/ 	.short	0x00ff


	//----- nvinfo : EIATTR_EXIT_INSTR_OFFSETS
	.align		4
        /*00d0*/ 	.byte	0x04, 0x1c
        /*00d2*/ 	.short	(.L_37 - .L_36)


	//   ....[0]....
.L_36:
        /*00d4*/ 	.word	0x00000870


	//----- nvinfo : EIATTR_REQNTID
	.align		4
.L_37:
        /*00d8*/ 	.byte	0x04, 0x10
        /*00da*/ 	.short	(.L_39 - .L_38)
.L_38:
        /*00dc*/ 	.word	0x00000080
        /*00e0*/ 	.word	0x00000001
        /*00e4*/ 	.word	0x00000001


	//----- nvinfo : EIATTR_CBANK_PARAM_SIZE
	.align		4
.L_39:
        /*00e8*/ 	.byte	0x03, 0x19
        /*00ea*/ 	.short	0x005c


	//----- nvinfo : EIATTR_PARAM_CBANK
	.align		4
        /*00ec*/ 	.byte	0x04, 0x0a
        /*00ee*/ 	.short	(.L_41 - .L_40)
	.align		4
.L_40:
        /*00f0*/ 	.word	index@(.nv.constant0.triton_poi_fused__native_batch_norm_legit_no_training__prelu_kernel_cat_25)
        /*00f4*/ 	.short	0x0210
        /*00f6*/ 	.short	0x005c


	//----- nvinfo : EIATTR_SW_WAR
	.align		4
.L_41:
        /*00f8*/ 	.byte	0x04, 0x36
        /*00fa*/ 	.short	(.L_43 - .L_42)
.L_42:
        /*00fc*/ 	.word	0x00000008
.L_43:


//--------------------- .nv.callgraph             --------------------------
	.section	.nv.callgraph,"",@"SHT_CUDA_CALLGRAPH"
	.align	4
	.sectionentsize	8
	.align		4
        /*0000*/ 	.word	0x00000000
	.align		4
        /*0004*/ 	.word	0xffffffff
	.align		4
        /*0008*/ 	.word	0x00000000
	.align		4
        /*000c*/ 	.word	0xfffffffe
	.align		4
        /*0010*/ 	.word	0x00000000
	.align		4
        /*0014*/ 	.word	0xfffffffd
	.align		4
        /*0018*/ 	.word	0x00000000
	.align		4
        /*001c*/ 	.word	0xfffffffc


//--------------------- .nv.constant4             --------------------------
	.section	.nv.constant4,"a",@progbits
	.align	8
	.align		8
.nv.constant4:
        /*0000*/ 	.dword	_$_str
	.align		8
        /*0008*/ 	.dword	_$_str_$_2


//--------------------- .text.triton_poi_fused__native_batch_norm_legit_no_training__prelu_kernel_cat_25 --------------------------
	.section	.text.triton_poi_fused__native_batch_norm_legit_no_training__prelu_kernel_cat_25,"ax",@progbits
	.align	128
        .global         triton_poi_fused__native_batch_norm_legit_no_training__prelu_kernel_cat_25
        .type           triton_poi_fused__native_batch_norm_legit_no_training__prelu_kernel_cat_25,@function
        .size           triton_poi_fused__native_batch_norm_legit_no_training__prelu_kernel_cat_25,(.L_x_1 - triton_poi_fused__native_batch_norm_legit_no_training__prelu_kernel_cat_25)
        .other          triton_poi_fused__native_batch_norm_legit_no_training__prelu_kernel_cat_25,@"STO_CUDA_ENTRY STV_DEFAULT"
triton_poi_fused__native_batch_norm_legit_no_training__prelu_kernel_cat_25:
.text.triton_poi_fused__native_batch_norm_legit_no_training__prelu_kernel_cat_25:
[----:B------:R-:W-:Y:S01]  /*0000*/  LDC R1, c[0x0][0x28] ;  /* 0x00000a00ff017b82 */ /* 0x000fe20000000800 */
[----:B------:R-:W1:Y:S07]  /*0010*/  S2R R0, SR_TID.X ;  /* 0x0000000000007919 */ /* 0x000e6e0000002100 */
[----:B------:R-:W2:Y:S01]  /*0020*/  LDC.64 R2, c[0x0][0x240] ;  /* 0x00009000ff027b82 */ /* 0x000ea20000000a00 */
[----:B------:R-:W-:Y:S01]  /*0030*/  ULDC.64 UR4, c[0x0][0x208] ;  /* 0x0000820000047ab9 */ /* 0x000fe20000000a00 */
[----:B------:R-:W-:Y:S01]  /*0040*/  ULDC.64 UR6, c[0x0][0x220] ;  /* 0x0000880000067ab9 */ /* 0x000fe20000000a00 */
[----:B------:R-:W3:Y:S01]  /*0050*/  S2R R21, SR_CTAID.X ;  /* 0x0000000000157919 */ /* 0x000ee20000002500 */
[----:B-1----:R-:W-:Y:S01]  /*0060*/  IMAD.SHL.U32 R0, R0, 0x2, RZ ;  /* 0x0000000200007824 */ /* 0x002fe200078e00ff */
[----:B---3--:R-:W-:-:S04]  /*0070*/  SHF.R.S32.HI R10, RZ, 0x17, R21 ;  /* 0x00000017ff0a7819 */ /* 0x008fc80000011415 */
[----:B------:R-:W-:Y:S02]  /*0080*/  LOP3.LUT R0, R0, 0xfe, RZ, 0xc0, !PT ;  /* 0x000000fe00007812 */ /* 0x000fe400078ec0ff */
[----:B------:R-:W-:-:S03]  /*0090*/  SGXT R10, R10, 0x1 ;  /* 0x000000010a0a781a */ /* 0x000fc60000000200 */
[----:B------:R-:W-:-:S04]  /*00a0*/  IMAD R21, R21, 0x100, R0 ;  /* 0x0000010015157824 */ /* 0x000fc800078e0200 */
[----:B------:R-:W-:Y:S01]  /*00b0*/  VIADD R7, R21, 0x1 ;  /* 0x0000000115077836 */ /* 0x000fe20000000000 */
[----:B------:R-:W-:Y:S02]  /*00c0*/  SHF.R.S32.HI R0, RZ, 0x1f, R21 ;  /* 0x0000001fff007819 */ /* 0x000fe40000011415 */
[-C--:B------:R-:W-:Y:S02]  /*00d0*/  LEA.HI R8, R10, R21.reuse, RZ, 0xd ;  /* 0x000000150a087211 */ /* 0x080fe400078f68ff */
[----:B------:R-:W-:Y:S02]  /*00e0*/  LEA.HI R0, R0, R21, RZ, 0x7 ;  /* 0x0000001500007211 */ /* 0x000fe400078f38ff */
[----:B------:R-:W-:Y:S02]  /*00f0*/  LEA.HI R4, R10, R7, RZ, 0x7 ;  /* 0x000000070a047211 */ /* 0x000fe400078f38ff */
[----:B------:R-:W-:Y:S02]  /*0100*/  SHF.R.S32.HI R6, RZ, 0x7, R0 ;  /* 0x00000007ff067819 */ /* 0x000fe40000011400 */
[----:B------:R-:W-:-:S02]  /*0110*/  LOP3.LUT R0, R0, 0xffffff80, RZ, 0xc0, !PT ;  /* 0xffffff8000007812 */ /* 0x000fc400078ec0ff */
[----:B------:R-:W-:Y:S02]  /*0120*/  LOP3.LUT R4, R4, 0x3ffff80, RZ, 0xc0, !PT ;  /* 0x03ffff8004047812 */ /* 0x000fe400078ec0ff */
[----:B------:R-:W-:Y:S01]  /*0130*/  SHF.R.S32.HI R11, RZ, 0xd, R8 ;  /* 0x0000000dff0b7819 */ /* 0x000fe20000011408 */
[----:B------:R-:W-:Y:S01]  /*0140*/  IMAD.IADD R25, R21, 0x1, -R0 ;  /* 0x0000000115197824 */ /* 0x000fe200078e0a00 */
[----:B------:R-:W-:Y:S01]  /*0150*/  LEA.HI R12, R6, R6, RZ, 0x6 ;  /* 0x00000006060c7211 */ /* 0x000fe200078f30ff */
[----:B------:R-:W-:Y:S01]  /*0160*/  IMAD.IADD R7, R7, 0x1, -R4 ;  /* 0x0000000107077824 */ /* 0x000fe200078e0a04 */
[----:B------:R-:W-:Y:S01]  /*0170*/  LEA.HI R10, R10, R21, RZ, 0xa ;  /* 0x000000150a0a7211 */ /* 0x000fe200078f50ff */
[----:B--2---:R-:W-:Y:S01]  /*0180*/  IMAD.WIDE R2, R25, 0x4, R2 ;  /* 0x0000000419027825 */ /* 0x004fe200078e0202 */
[----:B------:R-:W1:Y:S03]  /*0190*/  LDC.64 R4, c[0x0][0x230] ;  /* 0x00008c00ff047b82 */ /* 0x000e660000000a00 */
[----:B------:R-:W-:Y:S01]  /*01a0*/  IMAD.SHL.U32 R0, R11, 0x1000, RZ ;  /* 0x000010000b007824 */ /* 0x000fe200078e00ff */
[----:B------:R-:W-:Y:S01]  /*01b0*/  LOP3.LUT R11, R12, 0xffffffc0, RZ, 0xc0, !PT ;  /* 0xffffffc00c0b7812 */ /* 0x000fe200078ec0ff */
[----:B------:R-:W2:Y:S01]  /*01c0*/  LDG.E.EL.64 R2, desc[UR4][R2.64] ;  /* 0x0000000402027981 */ /* 0x000ea2000c2e1b00 */
[----:B------:R-:W-:Y:S01]  /*01d0*/  IMAD.SHL.U32 R12, R25, 0x40, RZ ;  /* 0x00000040190c7824 */ /* 0x000fe200078e00ff */
[----:B------:R-:W-:Y:S01]  /*01e0*/  SHF.R.S32.HI R16, RZ, 0xa, R10 ;  /* 0x0000000aff107819 */ /* 0x000fe2000001140a */
[----:B------:R-:W3:Y:S01]  /*01f0*/  LDC.64 R8, c[0x0][0x218] ;  /* 0x00008600ff087b82 */ /* 0x000ee20000000a00 */
[----:B------:R-:W-:Y:S01]  /*0200*/  IMAD.IADD R11, R6, 0x1, -R11 ;  /* 0x00000001060b7824 */ /* 0x000fe200078e0a0b */
[----:B------:R-:W-:Y:S01]  /*0210*/  SHF.R.S32.HI R14, RZ, 0x1f, R0 ;  /* 0x0000001fff0e7819 */ /* 0x000fe20000011400 */
[----:B------:R-:W-:Y:S01]  /*0220*/  IMAD.SHL.U32 R17, R7, 0x40, RZ ;  /* 0x0000004007117824 */ /* 0x000fe200078e00ff */
[----:B------:R-:W-:-:S02]  /*0230*/  SHF.R.S32.HI R13, RZ, 0x1f, R12 ;  /* 0x0000001fff0d7819 */ /* 0x000fc4000001140c */
[----:B------:R-:W-:Y:S02]  /*0240*/  IADD3 R18, P1, P2, R0, R11, R12 ;  /* 0x0000000b00127210 */ /* 0x000fe40007a3e00c */
[----:B------:R-:W-:Y:S02]  /*0250*/  SHF.R.S32.HI R15, RZ, 0x1f, R11 ;  /* 0x0000001fff0f7819 */ /* 0x000fe4000001140b */
[----:B------:R-:W-:Y:S02]  /*0260*/  LEA.HI R7, R16, R16, RZ, 0x3 ;  /* 0x0000001010077211 */ /* 0x000fe400078f18ff */
[----:B------:R-:W-:Y:S02]  /*0270*/  IADD3.X R13, R14, R15, R13, P1, P2 ;  /* 0x0000000f0e0d7210 */ /* 0x000fe40000fe440d */
[----:B------:R-:W-:Y:S02]  /*0280*/  LOP3.LUT R7, R7, 0xfffffff8, RZ, 0xc0, !PT ;  /* 0xfffffff807077812 */ /* 0x000fe400078ec0ff */
[----:B------:R-:W-:-:S02]  /*0290*/  IADD3 R23, P2, P3, R0, R11, R17 ;  /* 0x0000000b00177210 */ /* 0x000fc40007b5e011 */
[----:B------:R-:W-:Y:S01]  /*02a0*/  SHF.R.S32.HI R17, RZ, 0x1f, R17 ;  /* 0x0000001fff117819 */ /* 0x000fe20000011411 */
[----:B------:R-:W-:Y:S01]  /*02b0*/  IMAD.SHL.U32 R12, R18, 0x4, RZ ;  /* 0x00000004120c7824 */ /* 0x000fe200078e00ff */
[----:B------:R-:W-:Y:S01]  /*02c0*/  ISETP.GT.AND P0, PT, R25, 0x3f, PT ;  /* 0x0000003f1900780c */ /* 0x000fe20003f04270 */
[----:B------:R-:W-:Y:S01]  /*02d0*/  IMAD.IADD R7, R16, 0x1, -R7 ;  /* 0x0000000110077824 */ /* 0x000fe200078e0a07 */
[----:B------:R-:W-:Y:S02]  /*02e0*/  IADD3.X R14, R14, R15, R17, P2, P3 ;  /* 0x0000000f0e0e7210 */ /* 0x000fe400017e6411 */
[----:B------:R-:W-:Y:S01]  /*02f0*/  SHF.L.U64.HI R13, R18, 0x2, R13 ;  /* 0x00000002120d7819 */ /* 0x000fe2000001020d */
[----:B-1----:R-:W-:Y:S01]  /*0300*/  IMAD.WIDE R18, R7, 0x4, R4 ;  /* 0x0000000407127825 */ /* 0x002fe200078e0204 */
[----:B------:R-:W-:Y:S02]  /*0310*/  IADD3 R10, P1, R12, UR6, RZ ;  /* 0x000000060c0a7c10 */ /* 0x000fe4000ff3e0ff */
[----:B------:R-:W-:Y:S01]  /*0320*/  SHF.L.U64.HI R15, R23, 0x2, R14 ;  /* 0x00000002170f7819 */ /* 0x000fe2000001020e */
[----:B------:R-:W-:-:S02]  /*0330*/  IMAD R5, R6, 0x40, R25 ;  /* 0x0000004006057824 */ /* 0x000fc400078e0219 */
[----:B------:R-:W-:Y:S01]  /*0340*/  IMAD.SHL.U32 R14, R23, 0x4, RZ ;  /* 0x00000004170e7824 */ /* 0x000fe200078e00ff */
[----:B------:R-:W1:Y:S01]  /*0350*/  LDC.64 R6, c[0x0][0x238] ;  /* 0x00008e00ff067b82 */ /* 0x000e620000000a00 */
[----:B------:R-:W-:Y:S01]  /*0360*/  IMAD.MOV.U32 R20, RZ, RZ, RZ ;  /* 0x000000ffff147224 */ /* 0x000fe200078e00ff */
[----:B------:R-:W-:Y:S01]  /*0370*/  IADD3.X R11, R13, UR7, RZ, P1, !PT ;  /* 0x000000070d0b7c10 */ /* 0x000fe20008ffe4ff */
[----:B------:R-:W-:Y:S02]  /*0380*/  IMAD.MOV.U32 R22, RZ, RZ, RZ ;  /* 0x000000ffff167224 */ /* 0x000fe400078e00ff */
[----:B------:R-:W-:Y:S01]  /*0390*/  IMAD.MOV.U32 R0, RZ, RZ, RZ ;  /* 0x000000ffff007224 */ /* 0x000fe200078e00ff */
[----:B------:R-:W-:Y:S01]  /*03a0*/  IADD3 R4, P2, R14, UR6, RZ ;  /* 0x000000060e047c10 */ /* 0x000fe2000ff5e0ff */
[----:B------:R4:W5:Y:S01]  /*03b0*/  @P0 LDG.E.EL R20, desc[UR4][R10.64+-0x4000] ;  /* 0xffc000040a140981 */ /* 0x000962000c2e1900 */
[----:B---3--:R-:W-:Y:S02]  /*03c0*/  IMAD.WIDE R8, R5, 0x4, R8 ;  /* 0x0000000405087825 */ /* 0x008fe400078e0208 */
[----:B------:R-:W-:Y:S01]  /*03d0*/  IADD3.X R5, R15, UR7, RZ, P2, !PT ;  /* 0x000000070f057c10 */ /* 0x000fe200097fe4ff */
[----:B------:R-:W3:Y:S01]  /*03e0*/  @P0 LDG.E.EL R22, desc[UR4][R18.64] ;  /* 0x0000000412160981 */ /* 0x000ee2000c2e1900 */
[----:B------:R-:W-:-:S03]  /*03f0*/  ULDC.64 UR6, c[0x0][0x228] ;  /* 0x00008a0000067ab9 */ /* 0x000fc60000000a00 */
[----:B------:R4:W5:Y:S02]  /*0400*/  @P0 LDG.E.EL R0, desc[UR4][R18.64] ;  /* 0x0000000412000981 */ /* 0x000964000c2e1900 */
[----:B----4-:R-:W4:Y:S01]  /*0410*/  LDC.64 R10, c[0x0][0x248] ;  /* 0x00009200ff0a7b82 */ /* 0x010f220000000a00 */
[----:B------:R-:W-:Y:S02]  /*0420*/  ISETP.GE.AND P1, PT, R25, 0x40, PT ;  /* 0x000000401900780c */ /* 0x000fe40003f26270 */
[----:B------:R-:W-:Y:S02]  /*0430*/  IADD3 R12, P2, R12, UR6, RZ ;  /* 0x000000060c0c7c10 */ /* 0x000fe4000ff5e0ff */
[----:B------:R-:W-:-:S03]  /*0440*/  IADD3 R14, P3, R14, UR6, RZ ;  /* 0x000000060e0e7c10 */ /* 0x000fc6000ff7e0ff */
[----:B------:R-:W4:Y:S01]  /*0450*/  LDC.64 R18, c[0x0][0x250] ;  /* 0x00009400ff127b82 */ /* 0x000f220000000a00 */
[----:B------:R-:W-:Y:S01]  /*0460*/  IMAD.MOV.U32 R23, RZ, RZ, RZ ;  /* 0x000000ffff177224 */ /* 0x000fe200078e00ff */
[----:B------:R-:W-:Y:S01]  /*0470*/  IADD3.X R13, R13, UR7, RZ, P2, !PT ;  /* 0x000000070d0d7c10 */ /* 0x000fe200097fe4ff */
[----:B------:R-:W-:Y:S01]  /*0480*/  IMAD.MOV.U32 R24, RZ, RZ, RZ ;  /* 0x000000ffff187224 */ /* 0x000fe200078e00ff */
[----:B------:R-:W-:Y:S01]  /*0490*/  IADD3.X R15, R15, UR7, RZ, P3, !PT ;  /* 0x000000070f0f7c10 */ /* 0x000fe20009ffe4ff */
[----:B------:R-:W-:Y:S01]  /*04a0*/  IMAD.MOV.U32 R26, RZ, RZ, RZ ;  /* 0x000000ffff1a7224 */ /* 0x000fe200078e00ff */
[----:B------:R-:W-:Y:S01]  /*04b0*/  CS2R R16, SRZ ;  /* 0x0000000000107805 */ /* 0x000fe2000001ff00 */
[----:B------:R-:W5:Y:S01]  /*04c0*/  @P0 LDG.E.EL R23, desc[UR4][R12.64+-0x4000] ;  /* 0xffc000040c170981 */ /* 0x000f62000c2e1900 */
[----:B-1----:R-:W-:-:S03]  /*04d0*/  IMAD.WIDE R6, R25, 0x4, R6 ;  /* 0x0000000419067825 */ /* 0x002fc600078e0206 */
[----:B------:R1:W5:Y:S04]  /*04e0*/  @P0 LDG.E.EL R24, desc[UR4][R4.64+-0x4000] ;  /* 0xffc0000404180981 */ /* 0x000368000c2e1900 */
[----:B------:R-:W5:Y:S04]  /*04f0*/  @P0 LDG.E.EL R26, desc[UR4][R14.64+-0x4000] ;  /* 0xffc000040e1a0981 */ /* 0x000f68000c2e1900 */
[----:B------:R-:W5:Y:S01]  /*0500*/  @!P1 LDG.E.EL.64 R16, desc[UR4][R8.64] ;  /* 0x0000000408109981 */ /* 0x000f62000c2e1b00 */
[----:B------:R-:W1:Y:S01]  /*0510*/  LDC.64 R28, c[0x0][0x258] ;  /* 0x00009600ff1c7b82 */ /* 0x000e620000000a00 */
[----:B----4-:R-:W-:-:S02]  /*0520*/  IMAD.WIDE R10, R25, 0x4, R10 ;  /* 0x00000004190a7825 */ /* 0x010fc400078e020a */
[----:B------:R-:W4:Y:S02]  /*0530*/  LDG.E.EL.64 R6, desc[UR4][R6.64] ;  /* 0x0000000406067981 */ /* 0x000f24000c2e1b00 */
[----:B------:R-:W-:Y:S02]  /*0540*/  IMAD.WIDE R18, R25, 0x4, R18 ;  /* 0x0000000419127825 */ /* 0x000fe400078e0212 */
[----:B------:R-:W4:Y:S04]  /*0550*/  LDG.E.EL.64 R10, desc[UR4][R10.64] ;  /* 0x000000040a0a7981 */ /* 0x000f28000c2e1b00 */
[----:B0-----:R-:W4:Y:S04]  /*0560*/  LDG.E.EL.64 R8, desc[UR4][R18.64] ;  /* 0x0000000412087981 */ /* 0x001f28000c2e1b00 */
[----:B-1----:R-:W4:Y:S01]  /*0570*/  LDG.E R28, desc[UR4][R28.64] ;  /* 0x000000041c1c7981 */ /* 0x002f22000c1e1900 */
[----:B------:R-:W-:-:S02]  /*0580*/  IMAD.MOV.U32 R5, RZ, RZ, 0x3e800000 ;  /* 0x3e800000ff057424 */ /* 0x000fc400078e00ff */
[----:B--2---:R-:W-:Y:S01]  /*0590*/  FADD R12, R2, 9.9999997473787516356e-06 ;  /* 0x3727c5ac020c7421 */ /* 0x004fe20000000000 */
[----:B------:R-:W-:-:S03]  /*05a0*/  FADD R3, R3, 9.9999997473787516356e-06 ;  /* 0x3727c5ac03037421 */ /* 0x000fc60000000000 */
[----:B------:R-:W0:Y:S08]  /*05b0*/  MUFU.SQRT R2, R12 ;  /* 0x0000000c00027308 */ /* 0x000e300000002000 */
[----:B------:R-:W1:Y:S01]  /*05c0*/  MUFU.SQRT R4, R3 ;  /* 0x0000000300047308 */ /* 0x000e620000002000 */
[C---:B0-----:R-:W-:Y:S02]  /*05d0*/  FSETP.GT.AND P2, PT, R2.reuse, 8.50705917302346158658e+37, PT ;  /* 0x7e8000000200780b */ /* 0x041fe40003f44000 */
[----:B------:R-:W-:-:S02]  /*05e0*/  FSETP.GEU.AND P4, PT, R2, 1.175494350822287508e-38, PT ;  /* 0x008000000200780b */ /* 0x000fc40003f8e000 */
[C---:B-1----:R-:W-:Y:S02]  /*05f0*/  FSETP.GT.AND P3, PT, R4.reuse, 8.50705917302346158658e+37, PT ;  /* 0x7e8000000400780b */ /* 0x042fe40003f64000 */
[----:B------:R-:W-:-:S07]  /*0600*/  FSETP.GEU.AND P5, PT, R4, 1.175494350822287508e-38, PT ;  /* 0x008000000400780b */ /* 0x000fce0003fae000 */
[----:B------:R-:W-:-:S04]  /*0610*/  @P2 FMUL R2, R2, 0.25 ;  /* 0x3e80000002022820 */ /* 0x000fc80000400000 */
[----:B------:R-:W-:Y:S01]  /*0620*/  @!P4 FMUL R2, R2, 16777216 ;  /* 0x4b8000000202c820 */ /* 0x000fe20000400000 */
[----:B------:R-:W-:-:S04]  /*0630*/  @P3 FMUL R4, R4, 0.25 ;  /* 0x3e80000004043820 */ /* 0x000fc80000400000 */
[----:B------:R-:W-:Y:S01]  /*0640*/  @!P5 FMUL R4, R4, 16777216 ;  /* 0x4b8000000404d820 */ /* 0x000fe20000400000 */
[----:B------:R-:W0:Y:S01]  /*0650*/  MUFU.RCP R2, R2 ;  /* 0x0000000200027308 */ /* 0x000e220000001000 */
[C---:B------:R-:W-:Y:S02]  /*0660*/  FSEL R3, R5.reuse, 1, P2 ;  /* 0x3f80000005037808 */ /* 0x040fe40001000000 */
[----:B------:R-:W-:-:S05]  /*0670*/  FSEL R5, R5, 1, P3 ;  /* 0x3f80000005057808 */ /* 0x000fca0001800000 */
[----:B------:R-:W1:Y:S01]  /*0680*/  MUFU.RCP R4, R4 ;  /* 0x0000000400047308 */ /* 0x000e620000001000 */
[----:B---3--:R-:W-:Y:S02]  /*0690*/  SEL R22, R22, RZ, P0 ;  /* 0x000000ff16167207 */ /* 0x008fe40000000000 */
[----:B-----5:R-:W-:Y:S02]  /*06a0*/  SEL R0, R0, RZ, P0 ;  /* 0x000000ff00007207 */ /* 0x020fe40000000000 */
[----:B------:R-:W-:Y:S01]  /*06b0*/  SEL R20, R20, RZ, P0 ;  /* 0x000000ff14147207 */ /* 0x000fe20000000000 */
[----:B------:R-:W-:Y:S01]  /*06c0*/  @!P5 FMUL R5, R5, 16777216 ;  /* 0x4b8000000505d820 */ /* 0x000fe20000400000 */
[----:B------:R-:W-:Y:S01]  /*06d0*/  @!P4 FMUL R3, R3, 16777216 ;  /* 0x4b8000000303c820 */ /* 0x000fe20000400000 */
[----:B------:R-:W-:Y:S02]  /*06e0*/  SEL R23, R23, RZ, P0 ;  /* 0x000000ff17177207 */ /* 0x000fe40000000000 */
[----:B------:R-:W-:-:S02]  /*06f0*/  SEL R13, R24, RZ, P0 ;  /* 0x000000ff180d7207 */ /* 0x000fc40000000000 */
[----:B------:R-:W-:Y:S02]  /*0700*/  SEL R26, R26, RZ, P0 ;  /* 0x000000ff1a1a7207 */ /* 0x000fe40000000000 */
[----:B------:R-:W-:Y:S01]  /*0710*/  SEL R16, R16, RZ, !P1 ;  /* 0x000000ff10107207 */ /* 0x000fe20004800000 */
[----:B------:R-:W-:Y:S01]  /*0720*/  @P1 FFMA R16, R23, R22, R20 ;  /* 0x0000001617101223 */ /* 0x000fe20000000014 */
[----:B------:R-:W-:Y:S01]  /*0730*/  SEL R17, R17, RZ, !P1 ;  /* 0x000000ff11117207 */ /* 0x000fe20004800000 */
[----:B------:R-:W-:Y:S01]  /*0740*/  @P1 FFMA R17, R26, R0, R13 ;  /* 0x000000001a111223 */ /* 0x000fe2000000000d */
[----:B0-----:R-:W-:Y:S01]  /*0750*/  FMUL R13, R2, R3 ;  /* 0x00000003020d7220 */ /* 0x001fe20000400000 */
[----:B-1----:R-:W-:Y:S01]  /*0760*/  FMUL R0, R4, R5 ;  /* 0x0000000504007220 */ /* 0x002fe20000400000 */
[----:B----4-:R-:W-:Y:S01]  /*0770*/  FADD R6, -R6, R16 ;  /* 0x0000001006067221 */ /* 0x010fe20000000100 */
[----:B------:R-:W-:Y:S01]  /*0780*/  FADD R7, -R7, R17 ;  /* 0x0000001107077221 */ /* 0x000fe20000000100 */
[----:B------:R-:W0:Y:S02]  /*0790*/  LDC.64 R4, c[0x0][0x260] ;  /* 0x00009800ff047b82 */ /* 0x000e240000000a00 */
[----:B------:R-:W-:Y:S01]  /*07a0*/  FMUL R13, R6, R13 ;  /* 0x0000000d060d7220 */ /* 0x000fe20000400000 */
[----:B------:R-:W-:-:S05]  /*07b0*/  FMUL R0, R7, R0 ;  /* 0x0000000007007220 */ /* 0x000fca0000400000 */
[----:B------:R-:W1:Y:S01]  /*07c0*/  LDC.64 R2, c[0x0][0x210] ;  /* 0x00008400ff027b82 */ /* 0x000e620000000a00 */
[----:B------:R-:W-:Y:S01]  /*07d0*/  FFMA R8, R10, R13, R8 ;  /* 0x0000000d0a087223 */ /* 0x000fe20000000008 */
[----:B------:R-:W-:-:S04]  /*07e0*/  FFMA R9, R11, R0, R9 ;  /* 0x000000000b097223 */ /* 0x000fc80000000009 */
[----:B------:R-:W-:Y:S02]  /*07f0*/  FSETP.GT.AND P0, PT, R8, RZ, PT ;  /* 0x000000ff0800720b */ /* 0x000fe40003f04000 */
[----:B------:R-:W-:Y:S01]  /*0800*/  FSETP.GT.AND P1, PT, R9, RZ, PT ;  /* 0x000000ff0900720b */ /* 0x000fe20003f24000 */
[----:B0-----:R-:W-:-:S10]  /*0810*/  IMAD.WIDE R4, R21, 0x4, R4 ;  /* 0x0000000415047825 */ /* 0x001fd400078e0204 */
[C---:B------:R-:W-:Y:S02]  /*0820*/  @!P0 FMUL R8, R28.reuse, R8 ;  /* 0x000000081c088220 */ /* 0x040fe40000400000 */
[----:B------:R-:W-:Y:S01]  /*0830*/  @!P1 FMUL R9, R28, R9 ;  /* 0x000000091c099220 */ /* 0x000fe20000400000 */
[----:B-1----:R-:W-:Y:S01]  /*0840*/  IMAD.WIDE R2, R21, 0x4, R2 ;  /* 0x0000000415027825 */ /* 0x002fe200078e0202 */
[----:B------:R-:W-:Y:S04]  /*0850*/  STG.E.64 desc[UR4][R4.64], R16 ;  /* 0x0000001004007986 */ /* 0x000fe8000c101b04 */
[----:B------:R-:W-:Y:S01]  /*0860*/  STG.E.64 desc[UR4][R2.64], R8 ;  /* 0x0000000802007986 */ /* 0x000fe2000c101b04 */
[----:B------:R-:W-:Y:S05]  /*0870*/  EXIT ;  /* 0x000000000000794d */ /* 0x000fea0003800000 */
.L_x_0:
[----:B------:R-:W-:-:S00]  /*0880*/  BRA `(.L_x_0) ;  /* 0xfffffffc00fc7947 */ /* 0x000fc0000383ffff */
[----:B------:R-:W-:-:S00]  /*0890*/  NOP ;  /* 0x0000000000007918 */ /* 0x000fc00000000000 */
        /* <DEDUP_REMOVED lines=14> */
.L_x_1:


//--------------------- .nv.global.init           --------------------------
	.section	.nv.global.init,"aw",@progbits
.nv.global.init:
	.type		_$_str,@object
	.size		_$_str,(_$_str_$_2 - _$_str)
_$_str:
        /*0000*/ 	.byte	0x5f, 0x5f, 0x43, 0x55, 0x44, 0x41, 0x5f, 0x46, 0x54, 0x5a, 0x00
	.type		_$_str_$_2,@object
	.size		_$_str_$_2,(.L_1 - _$_str_$_2)
_$_str_$_2:
        /*000b*/ 	.byte	0x5f, 0x5f, 0x43, 0x55, 0x44, 0x41, 0x5f, 0x50, 0x52, 0x45, 0x43, 0x5f, 0x53, 0x51, 0x52, 0x54
        /*001b*/ 	.byte	0x00
.L_1:


//--------------------- .nv.constant0.triton_poi_fused__native_batch_norm_legit_no_training__prelu_kernel_cat_25 --------------------------
	.section	.nv.constant0.triton_poi_fused__native_batch_norm_legit_no_training__prelu_kernel_cat_25,"a",@progbits
	.sectionflags	@""
	.align	4
.nv.constant0.triton_poi_fused__native_batch_norm_legit_no_training__prelu_kernel_cat_25:
	.zero		620
